//
// Generated by NVIDIA NVVM Compiler
//
// Compiler Build ID: CL-36424714
// Cuda compilation tools, release 13.0, V13.0.88
// Based on NVVM 20.0.0
//

.version 9.0
.target sm_100
.address_size 64

	// .globl	_Z15vec_add_studentPKfS0_Pfi

.visible .entry _Z15vec_add_studentPKfS0_Pfi(
	.param .u64 .ptr .align 1 _Z15vec_add_studentPKfS0_Pfi_param_0,
	.param .u64 .ptr .align 1 _Z15vec_add_studentPKfS0_Pfi_param_1,
	.param .u64 .ptr .align 1 _Z15vec_add_studentPKfS0_Pfi_param_2,
	.param .u32 _Z15vec_add_studentPKfS0_Pfi_param_3
)
{


	ret;

}


// ===== COMPILED SASS (sm_100) =====

	.target	sm_100

	.elftype	@"ET_EXEC"


//--------------------- .note.nv.tkinfo           --------------------------
	.section	.note.nv.tkinfo,"",@"SHT_NOTE"
	.sectionflags	@"SHF_NOTE_NV_TKINFO"
	.tkinfo
        /*0018*/ 	.word	0x00000002
        /*0030*/ 	.string	""
        /*0030*/ 	.string	"ptxas"
        /*0030*/ 	.string	"Cuda compilation tools, release 13.0, V13.0.88"
        /*0030*/ 	.string	"Build cuda_13.0.r13.0/compiler.36424714_0"
        /*0030*/ 	.string	"-arch sm_100 -m 64 "



//--------------------- .note.nv.cuinfo           --------------------------
	.section	.note.nv.cuinfo,"",@"SHT_NOTE"
	.sectionflags	@"SHF_NOTE_NV_CUINFO"
        /*0018*/ 	.short	0x0002
        /*001a*/ 	.short	0x0064
        /*001c*/ 	.short	0x0082
	.zero		2


//--------------------- .nv.info                  --------------------------
	.section	.nv.info,"",@"SHT_CUDA_INFO"
	.align	4


	//----- nvinfo : EIATTR_REGCOUNT
	.align		4
        /*0000*/ 	.byte	0x04, 0x2f
        /*0002*/ 	.short	(.L_1 - .L_0)
	.align		4
.L_0:
        /*0004*/ 	.word	index@(_Z15vec_add_studentPKfS0_Pfi)
        /*0008*/ 	.word	0x00000004


	//----- nvinfo : EIATTR_FRAME_SIZE
	.align		4
.L_1:
        /*000c*/ 	.byte	0x04, 0x11
        /*000e*/ 	.short	(.L_3 - .L_2)
	.align		4
.L_2:
        /*0010*/ 	.word	index@(_Z15vec_add_studentPKfS0_Pfi)
        /*0014*/ 	.word	0x00000000


	//----- nvinfo : EIATTR_MIN_STACK_SIZE
	.align		4
.L_3:
        /*0018*/ 	.byte	0x04, 0x12
        /*001a*/ 	.short	(.L_5 - .L_4)
	.align		4
.L_4:
        /*001c*/ 	.word	index@(_Z15vec_add_studentPKfS0_Pfi)
        /*0020*/ 	.word	0x00000000
.L_5:


//--------------------- .nv.compat                --------------------------
	.section	.nv.compat,"",@"SHT_CUDA_COMPAT_INFO"
	.align	4
        /*0000*/ 	.byte	0x02, 0x09, 0x00, 0x00, 0x02, 0x02, 0x01, 0x00, 0x02, 0x05, 0x05, 0x00, 0x03, 0x07, 0x01, 0x01
        /*0010*/ 	.byte	0x02, 0x03, 0x00, 0x00, 0x02, 0x06, 0x01, 0x00, 0x04, 0x0b, 0x08, 0x00, 0x09, 0x00, 0x00, 0x00
        /*0020*/ 	.byte	0x00, 0x00, 0x00, 0x00


//--------------------- .nv.info._Z15vec_add_studentPKfS0_Pfi --------------------------
	.section	.nv.info._Z15vec_add_studentPKfS0_Pfi,"",@"SHT_CUDA_INFO"
	.sectionflags	@""
	.align	4


	//----- nvinfo : EIATTR_CUDA_API_VERSION
	.align		4
        /*0000*/ 	.byte	0x04, 0x37
        /*0002*/ 	.short	(.L_7 - .L_6)
.L_6:
        /*0004*/ 	.word	0x00000082


	//----- nvinfo : EIATTR_KPARAM_INFO
	.align		4
.L_7:
        /*0008*/ 	.byte	0x04, 0x17
        /*000a*/ 	.short	(.L_9 - .L_8)
.L_8:
        /*000c*/ 	.word	0x00000000
        /*0010*/ 	.short	0x0003
        /*0012*/ 	.short	0x0018
        /*0014*/ 	.byte	0x00, 0xf0, 0x11, 0x00


	//----- nvinfo : EIATTR_KPARAM_INFO
	.align		4
.L_9:
        /*0018*/ 	.byte	0x04, 0x17
        /*001a*/ 	.short	(.L_11 - .L_10)
.L_10:
        /*001c*/ 	.word	0x00000000
        /*0020*/ 	.short	0x0002
        /*0022*/ 	.short	0x0010
        /*0024*/ 	.byte	0x00, 0xf5, 0x21, 0x00


	//----- nvinfo : EIATTR_KPARAM_INFO
	.align		4
.L_11:
        /*0028*/ 	.byte	0x04, 0x17
        /*002a*/ 	.short	(.L_13 - .L_12)
.L_12:
        /*002c*/ 	.word	0x00000000
        /*0030*/ 	.short	0x0001
        /*0032*/ 	.short	0x0008
        /*0034*/ 	.byte	0x00, 0xf5, 0x21, 0x00


	//----- nvinfo : EIATTR_KPARAM_INFO
	.align		4
.L_13:
        /*0038*/ 	.byte	0x04, 0x17
        /*003a*/ 	.short	(.L_15 - .L_14)
.L_14:
        /*003c*/ 	.word	0x00000000
        /*0040*/ 	.short	0x0000
        /*0042*/ 	.short	0x0000
        /*0044*/ 	.byte	0x00, 0xf5, 0x21, 0x00


	//----- nvinfo : EIATTR_SPARSE_MMA_MASK
	.align		4
.L_15:
        /*0048*/ 	.byte	0x03, 0x50
        /*004a*/ 	.short	0x0000


	//----- nvinfo : EIATTR_MAXREG_COUNT
	.align		4
        /*004c*/ 	.byte	0x03, 0x1b
        /*004e*/ 	.short	0x00ff


	//----- nvinfo : EIATTR_MERCURY_ISA_VERSION
	.align		4
        /*0050*/ 	.byte	0x03, 0x5f
        /*0052*/ 	.short	0x0101


	//----- nvinfo : EIATTR_VRC_CTA_INIT_COUNT
	.align		4
        /*0054*/ 	.byte	0x02, 0x4a
	.zero		1
	.zero		1


	//----- nvinfo : EIATTR_EXIT_INSTR_OFFSETS
	.align		4
        /*0058*/ 	.byte	0x04, 0x1c
        /*005a*/ 	.short	(.L_17 - .L_16)


	//   ....[0]....
.L_16:
        /*005c*/ 	.word	0x00000010


	//----- nvinfo : EIATTR_CBANK_PARAM_SIZE
	.align		4
.L_17:
        /*0060*/ 	.byte	0x03, 0x19
        /*0062*/ 	.short	0x001c


	//----- nvinfo : EIATTR_PARAM_CBANK
	.align		4
        /*0064*/ 	.byte	0x04, 0x0a
        /*0066*/ 	.short	(.L_19 - .L_18)
	.align		4
.L_18:
        /*0068*/ 	.word	index@(.nv.constant0._Z15vec_add_studentPKfS0_Pfi)
        /*006c*/ 	.short	0x0380
        /*006e*/ 	.short	0x001c


	//----- nvinfo : EIATTR_SW_WAR
	.align		4
.L_19:
        /*0070*/ 	.byte	0x04, 0x36
        /*0072*/ 	.short	(.L_21 - .L_20)
.L_20:
        /*0074*/ 	.word	0x00000008
.L_21:


//--------------------- .nv.callgraph             --------------------------
	.section	.nv.callgraph,"",@"SHT_CUDA_CALLGRAPH"
	.align	4
	.sectionentsize	8
	.align		4
        /*0000*/ 	.word	0x00000000
	.align		4
        /*0004*/ 	.word	0xffffffff
	.align		4
        /*0008*/ 	.word	0x00000000
	.align		4
        /*000c*/ 	.word	0xfffffffe
	.align		4
        /*0010*/ 	.word	0x00000000
	.align		4
        /*0014*/ 	.word	0xfffffffd
	.align		4
        /*0018*/ 	.word	0x00000000
	.align		4
        /*001c*/ 	.word	0xfffffffc


//--------------------- .text._Z15vec_add_studentPKfS0_Pfi --------------------------
	.section	.text._Z15vec_add_studentPKfS0_Pfi,"ax",@progbits
	.align	128
        .global         _Z15vec_add_studentPKfS0_Pfi
        .type           _Z15vec_add_studentPKfS0_Pfi,@function
        .size           _Z15vec_add_studentPKfS0_Pfi,(.L_x_1 - _Z15vec_add_studentPKfS0_Pfi)
        .other          _Z15vec_add_studentPKfS0_Pfi,@"STO_CUDA_ENTRY STV_DEFAULT"
_Z15vec_add_studentPKfS0_Pfi:
.text._Z15vec_add_studentPKfS0_Pfi:
[----:B------:R-:W-:Y:S01]  /*0000*/  LDC R1, c[0x0][0x37c] ;  /* 0x0000df00ff017b82 */ /* 0x000fe20000000800 */
[----:B------:R-:W-:Y:S05]  /*0010*/  EXIT ;  /* 0x000000000000794d */ /* 0x000fea0003800000 */
.L_x_0:
[----:B------:R-:W-:-:S00]  /*0020*/  BRA `(.L_x_0) ;  /* 0xfffffffc00fc7947 */ /* 0x000fc0000383ffff */
[----:B------:R-:W-:-:S00]  /*0030*/  NOP ;  /* 0x0000000000007918 */ /* 0x000fc00000000000 */
        /* <DEDUP_REMOVED lines=12> */
.L_x_1:


//--------------------- .nv.shared.reserved.0     --------------------------
	.section	.nv.shared.reserved.0,"aw",@nobits
	.weak		__nv_reservedSMEM_offset_0_alias
	.size		__nv_reservedSMEM_offset_0_alias, 0, 64
	.other		__nv_reservedSMEM_offset_0_alias,@"STO_CUDA_RESERVED_SHARED STV_DEFAULT"
__nv_reservedSMEM_offset_0_alias:
	.zero		0
	.zero		64


//--------------------- .nv.constant0._Z15vec_add_studentPKfS0_Pfi --------------------------
	.section	.nv.constant0._Z15vec_add_studentPKfS0_Pfi,"a",@progbits
	.sectionflags	@""
	.align	4
.nv.constant0._Z15vec_add_studentPKfS0_Pfi:
	.zero		924


//--------------------- SYMBOLS --------------------------

	.type		.nv.reservedSmem.offset0,@object
	.size		.nv.reservedSmem.offset0,0x4
